//
// Generated by NVIDIA NVVM Compiler
//
// Compiler Build ID: CL-36424714
// Cuda compilation tools, release 13.0, V13.0.88
// Based on NVVM 20.0.0
//

.version 9.0
.target sm_100
.address_size 64

	// .globl	_Z15matrixMulKernelPfS_S_i

.visible .entry _Z15matrixMulKernelPfS_S_i(
	.param .u64 .ptr .align 1 _Z15matrixMulKernelPfS_S_i_param_0,
	.param .u64 .ptr .align 1 _Z15matrixMulKernelPfS_S_i_param_1,
	.param .u64 .ptr .align 1 _Z15matrixMulKernelPfS_S_i_param_2,
	.param .u32 _Z15matrixMulKernelPfS_S_i_param_3
)
{
	.reg .pred 	%p<10>;
	.reg .b32 	%r<40>;
	.reg .b32 	%f<67>;
	.reg .b64 	%rd<67>;

	ld.param.u64 	%rd14, [_Z15matrixMulKernelPfS_S_i_param_1];
	ld.param.u64 	%rd15, [_Z15matrixMulKernelPfS_S_i_param_2];
	ld.param.u32 	%r18, [_Z15matrixMulKernelPfS_S_i_param_3];
	cvta.to.global.u64 	%rd1, %rd15;
	cvta.to.global.u64 	%rd2, %rd14;
	mov.u32 	%r19, %ntid.x;
	mov.u32 	%r20, %ctaid.x;
	mov.u32 	%r21, %tid.x;
	mad.lo.s32 	%r1, %r19, %r20, %r21;
	mov.u32 	%r22, %ntid.y;
	mov.u32 	%r23, %ctaid.y;
	mov.u32 	%r24, %tid.y;
	mad.lo.s32 	%r2, %r22, %r23, %r24;
	max.s32 	%r25, %r2, %r1;
	setp.ge.s32 	%p1, %r25, %r18;
	@%p1 bra 	$L__BB0_13;
	mul.lo.s32 	%r3, %r18, %r2;
	and.b32  	%r4, %r18, 7;
	setp.lt.u32 	%p2, %r18, 8;
	mov.f32 	%f66, 0f00000000;
	mov.b32 	%r38, 0;
	@%p2 bra 	$L__BB0_4;
	and.b32  	%r38, %r18, 2147483640;
	neg.s32 	%r36, %r38;
	mul.wide.s32 	%rd16, %r18, 4;
	add.s64 	%rd3, %rd1, %rd16;
	shl.b32 	%r7, %r18, 3;
	mul.wide.s32 	%rd17, %r18, 8;
	add.s64 	%rd4, %rd1, %rd17;
	mul.wide.s32 	%rd18, %r18, 12;
	add.s64 	%rd5, %rd1, %rd18;
	mul.wide.s32 	%rd19, %r18, 16;
	add.s64 	%rd6, %rd1, %rd19;
	mul.wide.s32 	%rd20, %r18, 20;
	add.s64 	%rd7, %rd1, %rd20;
	mul.wide.s32 	%rd21, %r18, 24;
	add.s64 	%rd8, %rd1, %rd21;
	mul.wide.s32 	%rd22, %r18, 28;
	add.s64 	%rd9, %rd1, %rd22;
	mul.wide.u32 	%rd23, %r3, 4;
	add.s64 	%rd24, %rd23, %rd2;
	add.s64 	%rd66, %rd24, 16;
	mov.f32 	%f66, 0f00000000;
	mov.u32 	%r35, %r1;
$L__BB0_3:
	.pragma "nounroll";
	mul.wide.s32 	%rd25, %r35, 4;
	add.s64 	%rd26, %rd3, %rd25;
	add.s64 	%rd27, %rd4, %rd25;
	add.s64 	%rd28, %rd5, %rd25;
	add.s64 	%rd29, %rd6, %rd25;
	add.s64 	%rd30, %rd7, %rd25;
	add.s64 	%rd31, %rd8, %rd25;
	add.s64 	%rd32, %rd9, %rd25;
	add.s64 	%rd33, %rd1, %rd25;
	ld.global.f32 	%f16, [%rd66+-16];
	ld.global.f32 	%f17, [%rd33];
	fma.rn.f32 	%f18, %f16, %f17, %f66;
	ld.global.f32 	%f19, [%rd66+-12];
	ld.global.f32 	%f20, [%rd26];
	fma.rn.f32 	%f21, %f19, %f20, %f18;
	ld.global.f32 	%f22, [%rd66+-8];
	ld.global.f32 	%f23, [%rd27];
	fma.rn.f32 	%f24, %f22, %f23, %f21;
	ld.global.f32 	%f25, [%rd66+-4];
	ld.global.f32 	%f26, [%rd28];
	fma.rn.f32 	%f27, %f25, %f26, %f24;
	ld.global.f32 	%f28, [%rd66];
	ld.global.f32 	%f29, [%rd29];
	fma.rn.f32 	%f30, %f28, %f29, %f27;
	ld.global.f32 	%f31, [%rd66+4];
	ld.global.f32 	%f32, [%rd30];
	fma.rn.f32 	%f33, %f31, %f32, %f30;
	ld.global.f32 	%f34, [%rd66+8];
	ld.global.f32 	%f35, [%rd31];
	fma.rn.f32 	%f36, %f34, %f35, %f33;
	ld.global.f32 	%f37, [%rd66+12];
	ld.global.f32 	%f38, [%rd32];
	fma.rn.f32 	%f66, %f37, %f38, %f36;
	add.s32 	%r36, %r36, 8;
	add.s32 	%r35, %r35, %r7;
	add.s64 	%rd66, %rd66, 32;
	setp.ne.s32 	%p3, %r36, 0;
	@%p3 bra 	$L__BB0_3;
$L__BB0_4:
	setp.eq.s32 	%p4, %r4, 0;
	@%p4 bra 	$L__BB0_12;
	and.b32  	%r13, %r18, 3;
	setp.lt.u32 	%p5, %r4, 4;
	@%p5 bra 	$L__BB0_7;
	add.s32 	%r27, %r38, %r3;
	mul.wide.u32 	%rd34, %r27, 4;
	add.s64 	%rd35, %rd2, %rd34;
	ld.global.f32 	%f40, [%rd35];
	mad.lo.s32 	%r28, %r38, %r18, %r1;
	mul.wide.s32 	%rd36, %r28, 4;
	add.s64 	%rd37, %rd1, %rd36;
	ld.global.f32 	%f41, [%rd37];
	fma.rn.f32 	%f42, %f40, %f41, %f66;
	cvt.u64.u32 	%rd38, %r3;
	cvt.u64.u32 	%rd39, %r38;
	add.s64 	%rd40, %rd39, %rd38;
	shl.b64 	%rd41, %rd40, 2;
	add.s64 	%rd42, %rd2, %rd41;
	ld.global.f32 	%f43, [%rd42+4];
	mul.wide.s32 	%rd43, %r18, 4;
	add.s64 	%rd44, %rd37, %rd43;
	ld.global.f32 	%f44, [%rd44];
	fma.rn.f32 	%f45, %f43, %f44, %f42;
	ld.global.f32 	%f46, [%rd42+8];
	add.s64 	%rd45, %rd44, %rd43;
	ld.global.f32 	%f47, [%rd45];
	fma.rn.f32 	%f48, %f46, %f47, %f45;
	ld.global.f32 	%f49, [%rd42+12];
	add.s64 	%rd46, %rd45, %rd43;
	ld.global.f32 	%f50, [%rd46];
	fma.rn.f32 	%f66, %f49, %f50, %f48;
	add.s32 	%r38, %r38, 4;
$L__BB0_7:
	setp.eq.s32 	%p6, %r13, 0;
	@%p6 bra 	$L__BB0_12;
	setp.eq.s32 	%p7, %r13, 1;
	@%p7 bra 	$L__BB0_10;
	add.s32 	%r29, %r38, %r3;
	mul.wide.u32 	%rd47, %r29, 4;
	add.s64 	%rd48, %rd2, %rd47;
	ld.global.f32 	%f52, [%rd48];
	mad.lo.s32 	%r30, %r38, %r18, %r1;
	mul.wide.s32 	%rd49, %r30, 4;
	add.s64 	%rd50, %rd1, %rd49;
	ld.global.f32 	%f53, [%rd50];
	fma.rn.f32 	%f54, %f52, %f53, %f66;
	cvt.u64.u32 	%rd51, %r3;
	cvt.u64.u32 	%rd52, %r38;
	add.s64 	%rd53, %rd52, %rd51;
	shl.b64 	%rd54, %rd53, 2;
	add.s64 	%rd55, %rd2, %rd54;
	ld.global.f32 	%f55, [%rd55+4];
	mul.wide.s32 	%rd56, %r18, 4;
	add.s64 	%rd57, %rd50, %rd56;
	ld.global.f32 	%f56, [%rd57];
	fma.rn.f32 	%f66, %f55, %f56, %f54;
	add.s32 	%r38, %r38, 2;
$L__BB0_10:
	and.b32  	%r31, %r18, 1;
	setp.eq.b32 	%p8, %r31, 1;
	not.pred 	%p9, %p8;
	@%p9 bra 	$L__BB0_12;
	add.s32 	%r32, %r38, %r3;
	mul.wide.u32 	%rd58, %r32, 4;
	add.s64 	%rd59, %rd2, %rd58;
	ld.global.f32 	%f57, [%rd59];
	mad.lo.s32 	%r33, %r38, %r18, %r1;
	mul.wide.s32 	%rd60, %r33, 4;
	add.s64 	%rd61, %rd1, %rd60;
	ld.global.f32 	%f58, [%rd61];
	fma.rn.f32 	%f66, %f57, %f58, %f66;
$L__BB0_12:
	ld.param.u64 	%rd65, [_Z15matrixMulKernelPfS_S_i_param_0];
	add.s32 	%r34, %r3, %r1;
	cvta.to.global.u64 	%rd62, %rd65;
	mul.wide.s32 	%rd63, %r34, 4;
	add.s64 	%rd64, %rd62, %rd63;
	st.global.f32 	[%rd64], %f66;
$L__BB0_13:
	ret;

}


// ===== COMPILED SASS (sm_100) =====

	.target	sm_100

	.elftype	@"ET_EXEC"


//--------------------- .note.nv.tkinfo           --------------------------
	.section	.note.nv.tkinfo,"",@"SHT_NOTE"
	.sectionflags	@"SHF_NOTE_NV_TKINFO"
	.tkinfo
        /*0018*/ 	.word	0x00000002
        /*0030*/ 	.string	""
        /*0030*/ 	.string	"ptxas"
        /*0030*/ 	.string	"Cuda compilation tools, release 13.0, V13.0.88"
        /*0030*/ 	.string	"Build cuda_13.0.r13.0/compiler.36424714_0"
        /*0030*/ 	.string	"-arch sm_100 -m 64 "



//--------------------- .note.nv.cuinfo           --------------------------
	.section	.note.nv.cuinfo,"",@"SHT_NOTE"
	.sectionflags	@"SHF_NOTE_NV_CUINFO"
        /*0018*/ 	.short	0x0002
        /*001a*/ 	.short	0x0064
        /*001c*/ 	.short	0x0082
	.zero		2


//--------------------- .nv.info                  --------------------------
	.section	.nv.info,"",@"SHT_CUDA_INFO"
	.align	4


	//----- nvinfo : EIATTR_REGCOUNT
	.align		4
        /*0000*/ 	.byte	0x04, 0x2f
        /*0002*/ 	.short	(.L_1 - .L_0)
	.align		4
.L_0:
        /*0004*/ 	.word	index@(_Z15matrixMulKernelPfS_S_i)
        /*0008*/ 	.word	0x0000001e


	//----- nvinfo : EIATTR_FRAME_SIZE
	.align		4
.L_1:
        /*000c*/ 	.byte	0x04, 0x11
        /*000e*/ 	.short	(.L_3 - .L_2)
	.align		4
.L_2:
        /*0010*/ 	.word	index@(_Z15matrixMulKernelPfS_S_i)
        /*0014*/ 	.word	0x00000000


	//----- nvinfo : EIATTR_MIN_STACK_SIZE
	.align		4
.L_3:
        /*0018*/ 	.byte	0x04, 0x12
        /*001a*/ 	.short	(.L_5 - .L_4)
	.align		4
.L_4:
        /*001c*/ 	.word	index@(_Z15matrixMulKernelPfS_S_i)
        /*0020*/ 	.word	0x00000000
.L_5:


//--------------------- .nv.compat                --------------------------
	.section	.nv.compat,"",@"SHT_CUDA_COMPAT_INFO"
	.align	4
        /*0000*/ 	.byte	0x02, 0x09, 0x00, 0x00, 0x02, 0x02, 0x01, 0x00, 0x02, 0x05, 0x05, 0x00, 0x03, 0x07, 0x01, 0x01
        /*0010*/ 	.byte	0x02, 0x03, 0x00, 0x00, 0x02, 0x06, 0x01, 0x00, 0x04, 0x0b, 0x08, 0x00, 0x09, 0x00, 0x00, 0x00
        /*0020*/ 	.byte	0x00, 0x00, 0x00, 0x00


//--------------------- .nv.info._Z15matrixMulKernelPfS_S_i --------------------------
	.section	.nv.info._Z15matrixMulKernelPfS_S_i,"",@"SHT_CUDA_INFO"
	.sectionflags	@""
	.align	4


	//----- nvinfo : EIATTR_CUDA_API_VERSION
	.align		4
        /*0000*/ 	.byte	0x04, 0x37
        /*0002*/ 	.short	(.L_7 - .L_6)
.L_6:
        /*0004*/ 	.word	0x00000082


	//----- nvinfo : EIATTR_KPARAM_INFO
	.align		4
.L_7:
        /*0008*/ 	.byte	0x04, 0x17
        /*000a*/ 	.short	(.L_9 - .L_8)
.L_8:
        /*000c*/ 	.word	0x00000000
        /*0010*/ 	.short	0x0003
        /*0012*/ 	.short	0x0018
        /*0014*/ 	.byte	0x00, 0xf0, 0x11, 0x00


	//----- nvinfo : EIATTR_KPARAM_INFO
	.align		4
.L_9:
        /*0018*/ 	.byte	0x04, 0x17
        /*001a*/ 	.short	(.L_11 - .L_10)
.L_10:
        /*001c*/ 	.word	0x00000000
        /*0020*/ 	.short	0x0002
        /*0022*/ 	.short	0x0010
        /*0024*/ 	.byte	0x00, 0xf5, 0x21, 0x00


	//----- nvinfo : EIATTR_KPARAM_INFO
	.align		4
.L_11:
        /*0028*/ 	.byte	0x04, 0x17
        /*002a*/ 	.short	(.L_13 - .L_12)
.L_12:
        /*002c*/ 	.word	0x00000000
        /*0030*/ 	.short	0x0001
        /*0032*/ 	.short	0x0008
        /*0034*/ 	.byte	0x00, 0xf5, 0x21, 0x00


	//----- nvinfo : EIATTR_KPARAM_INFO
	.align		4
.L_13:
        /*0038*/ 	.byte	0x04, 0x17
        /*003a*/ 	.short	(.L_15 - .L_14)
.L_14:
        /*003c*/ 	.word	0x00000000
        /*0040*/ 	.short	0x0000
        /*0042*/ 	.short	0x0000
        /*0044*/ 	.byte	0x00, 0xf5, 0x21, 0x00


	//----- nvinfo : EIATTR_SPARSE_MMA_MASK
	.align		4
.L_15:
        /*0048*/ 	.byte	0x03, 0x50
        /*004a*/ 	.short	0x0000


	//----- nvinfo : EIATTR_MAXREG_COUNT
	.align		4
        /*004c*/ 	.byte	0x03, 0x1b
        /*004e*/ 	.short	0x00ff


	//----- nvinfo : EIATTR_MERCURY_ISA_VERSION
	.align		4
        /*0050*/ 	.byte	0x03, 0x5f
        /*0052*/ 	.short	0x0101


	//----- nvinfo : EIATTR_VRC_CTA_INIT_COUNT
	.align		4
        /*0054*/ 	.byte	0x02, 0x4a
	.zero		1
	.zero		1


	//----- nvinfo : EIATTR_EXIT_INSTR_OFFSETS
	.align		4
        /*0058*/ 	.byte	0x04, 0x1c
        /*005a*/ 	.short	(.L_17 - .L_16)


	//   ....[0]....
.L_16:
        /*005c*/ 	.word	0x000000c0


	//   ....[1]....
        /*0060*/ 	.word	0x00000aa0


	//----- nvinfo : EIATTR_CBANK_PARAM_SIZE
	.align		4
.L_17:
        /*0064*/ 	.byte	0x03, 0x19
        /*0066*/ 	.short	0x001c


	//----- nvinfo : EIATTR_PARAM_CBANK
	.align		4
        /*0068*/ 	.byte	0x04, 0x0a
        /*006a*/ 	.short	(.L_19 - .L_18)
	.align		4
.L_18:
        /*006c*/ 	.word	index@(.nv.constant0._Z15matrixMulKernelPfS_S_i)
        /*0070*/ 	.short	0x0380
        /*0072*/ 	.short	0x001c


	//----- nvinfo : EIATTR_SW_WAR
	.align		4
.L_19:
        /*0074*/ 	.byte	0x04, 0x36
        /*0076*/ 	.short	(.L_21 - .L_20)
.L_20:
        /*0078*/ 	.word	0x00000008
.L_21:


//--------------------- .nv.callgraph             --------------------------
	.section	.nv.callgraph,"",@"SHT_CUDA_CALLGRAPH"
	.align	4
	.sectionentsize	8
	.align		4
        /*0000*/ 	.word	0x00000000
	.align		4
        /*0004*/ 	.word	0xffffffff
	.align		4
        /*0008*/ 	.word	0x00000000
	.align		4
        /*000c*/ 	.word	0xfffffffe
	.align		4
        /*0010*/ 	.word	0x00000000
	.align		4
        /*0014*/ 	.word	0xfffffffd
	.align		4
        /*0018*/ 	.word	0x00000000
	.align		4
        /*001c*/ 	.word	0xfffffffc


//--------------------- .text._Z15matrixMulKernelPfS_S_i --------------------------
	.section	.text._Z15matrixMulKernelPfS_S_i,"ax",@progbits
	.align	128
        .global         _Z15matrixMulKernelPfS_S_i
        .type           _Z15matrixMulKernelPfS_S_i,@function
        .size           _Z15matrixMulKernelPfS_S_i,(.L_x_5 - _Z15matrixMulKernelPfS_S_i)
        .other          _Z15matrixMulKernelPfS_S_i,@"STO_CUDA_ENTRY STV_DEFAULT"
_Z15matrixMulKernelPfS_S_i:
.text._Z15matrixMulKernelPfS_S_i:
[----:B------:R-:W-:Y:S01]  /*0000*/  LDC R1, c[0x0][0x37c] ;  /* 0x0000df00ff017b82 */ /* 0x000fe20000000800 */
[----:B------:R-:W0:Y:S01]  /*0010*/  S2R R0, SR_CTAID.X ;  /* 0x0000000000007919 */ /* 0x000e220000002500 */
[----:B------:R-:W0:Y:S01]  /*0020*/  LDCU UR4, c[0x0][0x360] ;  /* 0x00006c00ff0477ac */ /* 0x000e220008000800 */
[----:B------:R-:W0:Y:S01]  /*0030*/  S2R R3, SR_TID.X ;  /* 0x0000000000037919 */ /* 0x000e220000002100 */
[----:B------:R-:W1:Y:S01]  /*0040*/  LDCU UR5, c[0x0][0x364] ;  /* 0x00006c80ff0577ac */ /* 0x000e620008000800 */
[----:B------:R-:W1:Y:S01]  /*0050*/  S2R R13, SR_CTAID.Y ;  /* 0x00000000000d7919 */ /* 0x000e620000002600 */
[----:B------:R-:W2:Y:S01]  /*0060*/  LDCU UR20, c[0x0][0x398] ;  /* 0x00007300ff1477ac */ /* 0x000ea20008000800 */
[----:B------:R-:W1:Y:S01]  /*0070*/  S2R R2, SR_TID.Y ;  /* 0x0000000000027919 */ /* 0x000e620000002200 */
[----:B0-----:R-:W-:Y:S02]  /*0080*/  IMAD R0, R0, UR4, R3 ;  /* 0x0000000400007c24 */ /* 0x001fe4000f8e0203 */
[----:B-1----:R-:W-:-:S05]  /*0090*/  IMAD R13, R13, UR5, R2 ;  /* 0x000000050d0d7c24 */ /* 0x002fca000f8e0202 */
[----:B------:R-:W-:-:S04]  /*00a0*/  VIMNMX R2, PT, PT, R0, R13, !PT ;  /* 0x0000000d00027248 */ /* 0x000fc80007fe0100 */
[----:B--2---:R-:W-:-:S13]  /*00b0*/  ISETP.GE.AND P0, PT, R2, UR20, PT ;  /* 0x0000001402007c0c */ /* 0x004fda000bf06270 */
[----:B------:R-:W-:Y:S05]  /*00c0*/  @P0 EXIT ;  /* 0x000000000000094d */ /* 0x000fea0003800000 */
[----:B------:R-:W-:Y:S01]  /*00d0*/  UISETP.GE.U32.AND UP0, UPT, UR20, 0x8, UPT ;  /* 0x000000081400788c */ /* 0x000fe2000bf06070 */
[----:B------:R-:W-:Y:S02]  /*00e0*/  HFMA2 R12, -RZ, RZ, 0, 0 ;  /* 0x00000000ff0c7431 */ /* 0x000fe400000001ff */
[----:B------:R-:W-:Y:S01]  /*00f0*/  IMAD R13, R13, UR20, RZ ;  /* 0x000000140d0d7c24 */ /* 0x000fe2000f8e02ff */
[----:B------:R-:W-:Y:S01]  /*0100*/  UMOV UR4, URZ ;  /* 0x000000ff00047c82 */ /* 0x000fe20008000000 */
[----:B------:R-:W0:Y:S04]  /*0110*/  LDCU.64 UR18, c[0x0][0x358] ;  /* 0x00006b00ff1277ac */ /* 0x000e280008000a00 */
[----:B------:R-:W-:Y:S05]  /*0120*/  BRA.U !UP0, `(.L_x_0) ;  /* 0x0000000508007547 */ /* 0x000fea000b800000 */
[----:B------:R-:W1:Y:S01]  /*0130*/  LDC.64 R2, c[0x0][0x388] ;  /* 0x0000e200ff027b82 */ /* 0x000e620000000a00 */
[----:B------:R-:W2:Y:S01]  /*0140*/  LDCU.64 UR22, c[0x0][0x390] ;  /* 0x00007200ff1677ac */ /* 0x000ea20008000a00 */
[----:B------:R-:W-:Y:S02]  /*0150*/  MOV R12, RZ ;  /* 0x000000ff000c7202 */ /* 0x000fe40000000f00 */
[----:B------:R-:W-:Y:S01]  /*0160*/  MOV R14, R0 ;  /* 0x00000000000e7202 */ /* 0x000fe20000000f00 */
[----:B------:R-:W-:-:S04]  /*0170*/  ULOP3.LUT UR4, UR20, 0x7ffffff8, URZ, 0xc0, !UPT ;  /* 0x7ffffff814047892 */ /* 0x000fc8000f8ec0ff */
[----:B------:R-:W-:Y:S02]  /*0180*/  UIADD3 UR5, UPT, UPT, -UR4, URZ, URZ ;  /* 0x000000ff04057290 */ /* 0x000fe4000fffe1ff */
[----:B--2---:R-:W-:Y:S02]  /*0190*/  UIMAD.WIDE UR6, UR20, 0x8, UR22 ;  /* 0x00000008140678a5 */ /* 0x004fe4000f8e0216 */
[----:B------:R-:W-:Y:S02]  /*01a0*/  UIMAD.WIDE UR8, UR20, 0xc, UR22 ;  /* 0x0000000c140878a5 */ /* 0x000fe4000f8e0216 */
[----:B------:R-:W-:Y:S01]  /*01b0*/  UIMAD.WIDE UR10, UR20, 0x10, UR22 ;  /* 0x00000010140a78a5 */ /* 0x000fe2000f8e0216 */
[----:B-1----:R-:W-:Y:S01]  /*01c0*/  IMAD.WIDE.U32 R2, R13, 0x4, R2 ;  /* 0x000000040d027825 */ /* 0x002fe200078e0002 */
[----:B------:R-:W-:Y:S02]  /*01d0*/  UIMAD.WIDE UR12, UR20, 0x14, UR22 ;  /* 0x00000014140c78a5 */ /* 0x000fe4000f8e0216 */
[----:B------:R-:W-:Y:S01]  /*01e0*/  UIMAD.WIDE UR14, UR20, 0x18, UR22 ;  /* 0x00000018140e78a5 */ /* 0x000fe2000f8e0216 */
[----:B------:R-:W-:Y:S01]  /*01f0*/  IADD3 R2, P0, PT, R2, 0x10, RZ ;  /* 0x0000001002027810 */ /* 0x000fe20007f1e0ff */
[----:B------:R-:W-:-:S03]  /*0200*/  UIMAD.WIDE UR16, UR20, 0x1c, UR22 ;  /* 0x0000001c141078a5 */ /* 0x000fc6000f8e0216 */
[----:B------:R-:W-:-:S09]  /*0210*/  IADD3.X R3, PT, PT, RZ, R3, RZ, P0, !PT ;  /* 0x00000003ff037210 */ /* 0x000fd200007fe4ff */
.L_x_1:
[----:B------:R-:W-:Y:S01]  /*0220*/  UIMAD.WIDE UR24, UR20, 0x4, UR22 ;  /* 0x00000004141878a5 */ /* 0x000fe2000f8e0216 */
[----:B------:R-:W-:Y:S01]  /*0230*/  MOV R23, 0x4 ;  /* 0x0000000400177802 */ /* 0x000fe20000000f00 */
[----:B------:R-:W-:Y:S01]  /*0240*/  HFMA2 R25, -RZ, RZ, 0, 2.384185791015625e-07 ;  /* 0x00000004ff197431 */ /* 0x000fe200000001ff */
[----:B0-----:R-:W2:Y:S03]  /*0250*/  LDG.E R21, desc[UR18][R2.64+-0x10] ;  /* 0xfffff01202157981 */ /* 0x001ea6000c1e1900 */
[----:B------:R-:W-:Y:S01]  /*0260*/  IMAD.WIDE R22, R14, R23, UR22 ;  /* 0x000000160e167e25 */ /* 0x000fe2000f8e0217 */
[----:B------:R-:W-:Y:S01]  /*0270*/  MOV R8, UR24 ;  /* 0x0000001800087c02 */ /* 0x000fe20008000f00 */
[----:B------:R-:W3:Y:S01]  /*0280*/  LDG.E R19, desc[UR18][R2.64+-0xc] ;  /* 0xfffff41202137981 */ /* 0x000ee2000c1e1900 */
[----:B------:R-:W-:-:S03]  /*0290*/  MOV R9, UR25 ;  /* 0x0000001900097c02 */ /* 0x000fc60008000f00 */
[----:B------:R-:W2:Y:S01]  /*02a0*/  LDG.E R22, desc[UR18][R22.64] ;  /* 0x0000001216167981 */ /* 0x000ea2000c1e1900 */
[----:B------:R-:W-:Y:S02]  /*02b0*/  IMAD.MOV.U32 R11, RZ, RZ, 0x4 ;  /* 0x00000004ff0b7424 */ /* 0x000fe400078e00ff */
[----:B------:R-:W-:-:S04]  /*02c0*/  IMAD.WIDE R8, R14, 0x4, R8 ;  /* 0x000000040e087825 */ /* 0x000fc800078e0208 */
[----:B------:R-:W-:Y:S01]  /*02d0*/  HFMA2 R7, -RZ, RZ, 0, 2.384185791015625e-07 ;  /* 0x00000004ff077431 */ /* 0x000fe200000001ff */
[----:B------:R-:W-:Y:S01]  /*02e0*/  MOV R5, 0x4 ;  /* 0x0000000400057802 */ /* 0x000fe20000000f00 */
[----:B------:R-:W4:Y:S01]  /*02f0*/  LDG.E R17, desc[UR18][R2.64+-0x8] ;  /* 0xfffff81202117981 */ /* 0x000f22000c1e1900 */
[----:B------:R-:W-:-:S03]  /*0300*/  IMAD.WIDE R24, R14, R25, UR6 ;  /* 0x000000060e187e25 */ /* 0x000fc6000f8e0219 */
[----:B------:R0:W3:Y:S01]  /*0310*/  LDG.E R20, desc[UR18][R8.64] ;  /* 0x0000001208147981 */ /* 0x0000e2000c1e1900 */
[----:B------:R-:W-:-:S03]  /*0320*/  IMAD.WIDE R10, R14, R11, UR8 ;  /* 0x000000080e0a7e25 */ /* 0x000fc6000f8e020b */
[----:B------:R-:W4:Y:S01]  /*0330*/  LDG.E R18, desc[UR18][R24.64] ;  /* 0x0000001218127981 */ /* 0x000f22000c1e1900 */
[----:B------:R-:W-:-:S04]  /*0340*/  IMAD.WIDE R4, R14, R5, UR10 ;  /* 0x0000000a0e047e25 */ /* 0x000fc8000f8e0205 */
[----:B------:R-:W-:Y:S01]  /*0350*/  HFMA2 R27, -RZ, RZ, 0, 2.384185791015625e-07 ;  /* 0x00000004ff1b7431 */ /* 0x000fe200000001ff */
[----:B------:R1:W5:Y:S01]  /*0360*/  LDG.E R16, desc[UR18][R10.64] ;  /* 0x000000120a107981 */ /* 0x000362000c1e1900 */
[C---:B------:R-:W-:Y:S01]  /*0370*/  IMAD.WIDE R6, R14.reuse, R7, UR12 ;  /* 0x0000000c0e067e25 */ /* 0x040fe2000f8e0207 */
[----:B0-----:R-:W-:Y:S02]  /*0380*/  MOV R9, 0x4 ;  /* 0x0000000400097802 */ /* 0x001fe40000000f00 */
[----:B------:R-:W5:Y:S04]  /*0390*/  LDG.E R15, desc[UR18][R2.64+-0x4] ;  /* 0xfffffc12020f7981 */ /* 0x000f68000c1e1900 */
[----:B------:R0:W5:Y:S01]  /*03a0*/  LDG.E R4, desc[UR18][R4.64] ;  /* 0x0000001204047981 */ /* 0x000162000c1e1900 */
[----:B------:R-:W-:-:S03]  /*03b0*/  IMAD.WIDE R8, R14, R9, UR14 ;  /* 0x0000000e0e087e25 */ /* 0x000fc6000f8e0209 */
[----:B------:R-:W5:Y:S01]  /*03c0*/  LDG.E R23, desc[UR18][R2.64] ;  /* 0x0000001202177981 */ /* 0x000f62000c1e1900 */
[----:B-1----:R-:W-:-:S03]  /*03d0*/  IMAD.WIDE R10, R14, R27, UR16 ;  /* 0x000000100e0a7e25 */ /* 0x002fc6000f8e021b */
[----:B------:R-:W5:Y:S04]  /*03e0*/  LDG.E R7, desc[UR18][R6.64] ;  /* 0x0000001206077981 */ /* 0x000f68000c1e1900 */
[----:B------:R-:W5:Y:S04]  /*03f0*/  LDG.E R24, desc[UR18][R2.64+0x4] ;  /* 0x0000041202187981 */ /* 0x000f68000c1e1900 */
[----:B------:R-:W5:Y:S04]  /*0400*/  LDG.E R8, desc[UR18][R8.64] ;  /* 0x0000001208087981 */ /* 0x000f68000c1e1900 */
[----:B------:R-:W5:Y:S04]  /*0410*/  LDG.E R25, desc[UR18][R2.64+0x8] ;  /* 0x0000081202197981 */ /* 0x000f68000c1e1900 */
[----:B------:R-:W5:Y:S04]  /*0420*/  LDG.E R10, desc[UR18][R10.64] ;  /* 0x000000120a0a7981 */ /* 0x000f68000c1e1900 */
[----:B------:R1:W5:Y:S01]  /*0430*/  LDG.E R27, desc[UR18][R2.64+0xc] ;  /* 0x00000c12021b7981 */ /* 0x000362000c1e1900 */
[----:B------:R-:W-:-:S04]  /*0440*/  UIADD3 UR5, UPT, UPT, UR5, 0x8, URZ ;  /* 0x0000000805057890 */ /* 0x000fc8000fffe0ff */
[----:B------:R-:W-:Y:S01]  /*0450*/  UISETP.NE.AND UP0, UPT, UR5, URZ, UPT ;  /* 0x000000ff0500728c */ /* 0x000fe2000bf05270 */
[----:B0-----:R-:W-:Y:S02]  /*0460*/  MOV R5, UR20 ;  /* 0x0000001400057c02 */ /* 0x001fe40008000f00 */
[----:B-1----:R-:W-:-:S03]  /*0470*/  IADD3 R2, P0, PT, R2, 0x20, RZ ;  /* 0x0000002002027810 */ /* 0x002fc60007f1e0ff */
[----:B------:R-:W-:Y:S01]  /*0480*/  IMAD R14, R5, 0x8, R14 ;  /* 0x00000008050e7824 */ /* 0x000fe200078e020e */
[----:B------:R-:W-:Y:S01]  /*0490*/  IADD3.X R3, PT, PT, RZ, R3, RZ, P0, !PT ;  /* 0x00000003ff037210 */ /* 0x000fe200007fe4ff */
[----:B--2---:R-:W-:-:S04]  /*04a0*/  FFMA R22, R21, R22, R12 ;  /* 0x0000001615167223 */ /* 0x004fc8000000000c */
[----:B---3--:R-:W-:-:S04]  /*04b0*/  FFMA R20, R19, R20, R22 ;  /* 0x0000001413147223 */ /* 0x008fc80000000016 */
[----:B----4-:R-:W-:-:S04]  /*04c0*/  FFMA R18, R17, R18, R20 ;  /* 0x0000001211127223 */ /* 0x010fc80000000014 */
[----:B-----5:R-:W-:-:S04]  /*04d0*/  FFMA R16, R15, R16, R18 ;  /* 0x000000100f107223 */ /* 0x020fc80000000012 */
[----:B------:R-:W-:-:S04]  /*04e0*/  FFMA R23, R23, R4, R16 ;  /* 0x0000000417177223 */ /* 0x000fc80000000010 */
[----:B------:R-:W-:-:S04]  /*04f0*/  FFMA R24, R24, R7, R23 ;  /* 0x0000000718187223 */ /* 0x000fc80000000017 */
[----:B------:R-:W-:-:S04]  /*0500*/  FFMA R8, R25, R8, R24 ;  /* 0x0000000819087223 */ /* 0x000fc80000000018 */
[----:B------:R-:W-:Y:S01]  /*0510*/  FFMA R12, R27, R10, R8 ;  /* 0x0000000a1b0c7223 */ /* 0x000fe20000000008 */
[----:B------:R-:W-:Y:S06]  /*0520*/  BRA.U UP0, `(.L_x_1) ;  /* 0xfffffffd003c7547 */ /* 0x000fec000b83ffff */
.L_x_0:
[----:B------:R-:W-:-:S04]  /*0530*/  ULOP3.LUT UR6, UR20, 0x7, URZ, 0xc0, !UPT ;  /* 0x0000000714067892 */ /* 0x000fc8000f8ec0ff */
[----:B------:R-:W-:-:S09]  /*0540*/  UISETP.NE.AND UP0, UPT, UR6, URZ, UPT ;  /* 0x000000ff0600728c */ /* 0x000fd2000bf05270 */
[----:B------:R-:W-:Y:S05]  /*0550*/  BRA.U !UP0, `(.L_x_2) ;  /* 0x0000000508407547 */ /* 0x000fea000b800000 */
[----:B------:R-:W-:Y:S02]  /*0560*/  UISETP.GE.U32.AND UP0, UPT, UR6, 0x4, UPT ;  /* 0x000000040600788c */ /* 0x000fe4000bf06070 */
[----:B------:R-:W-:-:S04]  /*0570*/  ULOP3.LUT UR5, UR20, 0x3, URZ, 0xc0, !UPT ;  /* 0x0000000314057892 */ /* 0x000fc8000f8ec0ff */
[----:B------:R-:W-:-:S03]  /*0580*/  UISETP.NE.AND UP1, UPT, UR5, URZ, UPT ;  /* 0x000000ff0500728c */ /* 0x000fc6000bf25270 */
[----:B------:R-:W-:Y:S08]  /*0590*/  BRA.U !UP0, `(.L_x_3) ;  /* 0x00000001087c7547 */ /* 0x000ff0000b800000 */
[----:B------:R-:W1:Y:S01]  /*05a0*/  LDC.64 R6, c[0x0][0x390] ;  /* 0x0000e400ff067b82 */ /* 0x000e620000000a00 */
[----:B------:R-:W2:Y:S01]  /*05b0*/  LDCU.64 UR6, c[0x0][0x388] ;  /* 0x00007100ff0677ac */ /* 0x000ea20008000a00 */
[----:B------:R-:W-:Y:S02]  /*05c0*/  MOV R9, UR4 ;  /* 0x0000000400097c02 */ /* 0x000fe40008000f00 */
[C---:B------:R-:W-:Y:S02]  /*05d0*/  IADD3 R3, PT, PT, R13.reuse, UR4, RZ ;  /* 0x000000040d037c10 */ /* 0x040fe4000fffe0ff */
[----:B------:R-:W-:Y:S01]  /*05e0*/  IADD3 R10, P0, PT, R13, UR4, RZ ;  /* 0x000000040d0a7c10 */ /* 0x000fe2000ff1e0ff */
[----:B------:R-:W-:Y:S01]  /*05f0*/  IMAD R9, R9, UR20, R0 ;  /* 0x0000001409097c24 */ /* 0x000fe2000f8e0200 */
[----:B------:R-:W3:Y:S01]  /*0600*/  LDC.64 R4, c[0x0][0x388] ;  /* 0x0000e200ff047b82 */ /* 0x000ee20000000a00 */
[----:B------:R-:W-:Y:S02]  /*0610*/  MOV R11, UR20 ;  /* 0x00000014000b7c02 */ /* 0x000fe40008000f00 */
[----:B------:R-:W-:Y:S01]  /*0620*/  MOV R15, UR20 ;  /* 0x00000014000f7c02 */ /* 0x000fe20008000f00 */
[----:B-1----:R-:W-:Y:S01]  /*0630*/  IMAD.WIDE R6, R9, 0x4, R6 ;  /* 0x0000000409067825 */ /* 0x002fe200078e0206 */
[----:B------:R-:W-:-:S05]  /*0640*/  MOV R9, UR20 ;  /* 0x0000001400097c02 */ /* 0x000fca0008000f00 */
[----:B------:R-:W-:Y:S02]  /*0650*/  IMAD.WIDE R8, R9, 0x4, R6 ;  /* 0x0000000409087825 */ /* 0x000fe400078e0206 */
[----:B0-----:R-:W4:Y:S02]  /*0660*/  LDG.E R6, desc[UR18][R6.64] ;  /* 0x0000001206067981 */ /* 0x001f24000c1e1900 */
[----:B---3--:R-:W-:Y:S01]  /*0670*/  IMAD.WIDE.U32 R4, R3, 0x4, R4 ;  /* 0x0000000403047825 */ /* 0x008fe200078e0004 */
[----:B------:R-:W-:Y:S01]  /*0680*/  IADD3.X R3, PT, PT, RZ, RZ, RZ, P0, !PT ;  /* 0x000000ffff037210 */ /* 0x000fe200007fe4ff */
[----:B------:R-:W3:Y:S01]  /*0690*/  LDG.E R17, desc[UR18][R8.64] ;  /* 0x0000001208117981 */ /* 0x000ee2000c1e1900 */
[----:B--2---:R-:W-:-:S03]  /*06a0*/  LEA R2, P0, R10, UR6, 0x2 ;  /* 0x000000060a027c11 */ /* 0x004fc6000f8010ff */
[----:B------:R-:W4:Y:S01]  /*06b0*/  LDG.E R5, desc[UR18][R4.64] ;  /* 0x0000001204057981 */ /* 0x000f22000c1e1900 */
[----:B------:R-:W-:Y:S01]  /*06c0*/  LEA.HI.X R3, R10, UR7, R3, 0x2, P0 ;  /* 0x000000070a037c11 */ /* 0x000fe200080f1403 */
[----:B------:R-:W-:-:S04]  /*06d0*/  IMAD.WIDE R10, R11, 0x4, R8 ;  /* 0x000000040b0a7825 */ /* 0x000fc800078e0208 */
[----:B------:R-:W3:Y:S01]  /*06e0*/  LDG.E R16, desc[UR18][R2.64+0x4] ;  /* 0x0000041202107981 */ /* 0x000ee2000c1e1900 */
[----:B------:R-:W-:-:S03]  /*06f0*/  IMAD.WIDE R14, R15, 0x4, R10 ;  /* 0x000000040f0e7825 */ /* 0x000fc600078e020a */
[----:B------:R-:W2:Y:S04]  /*0700*/  LDG.E R19, desc[UR18][R10.64] ;  /* 0x000000120a137981 */ /* 0x000ea8000c1e1900 */
[----:B------:R-:W2:Y:S04]  /*0710*/  LDG.E R18, desc[UR18][R2.64+0x8] ;  /* 0x0000081202127981 */ /* 0x000ea8000c1e1900 */
[----:B------:R-:W5:Y:S04]  /*0720*/  LDG.E R20, desc[UR18][R2.64+0xc] ;  /* 0x00000c1202147981 */ /* 0x000f68000c1e1900 */
[----:B------:R-:W5:Y:S01]  /*0730*/  LDG.E R14, desc[UR18][R14.64] ;  /* 0x000000120e0e7981 */ /* 0x000f62000c1e1900 */
[----:B------:R-:W-:Y:S01]  /*0740*/  UIADD3 UR4, UPT, UPT, UR4, 0x4, URZ ;  /* 0x0000000404047890 */ /* 0x000fe2000fffe0ff */
[----:B----4-:R-:W-:-:S04]  /*0750*/  FFMA R5, R5, R6, R12 ;  /* 0x0000000605057223 */ /* 0x010fc8000000000c */
[----:B---3--:R-:W-:-:S04]  /*0760*/  FFMA R5, R16, R17, R5 ;  /* 0x0000001110057223 */ /* 0x008fc80000000005 */
[----:B--2---:R-:W-:-:S04]  /*0770*/  FFMA R5, R18, R19, R5 ;  /* 0x0000001312057223 */ /* 0x004fc80000000005 */
[----:B-----5:R-:W-:-:S07]  /*0780*/  FFMA R12, R20, R14, R5 ;  /* 0x0000000e140c7223 */ /* 0x020fce0000000005 */
.L_x_3:
[----:B------:R-:W-:Y:S05]  /*0790*/  BRA.U !UP1, `(.L_x_2) ;  /* 0x0000000109b07547 */ /* 0x000fea000b800000 */
[----:B------:R-:W-:Y:S01]  /*07a0*/  UISETP.NE.AND UP0, UPT, UR5, 0x1, UPT ;  /* 0x000000010500788c */ /* 0x000fe2000bf05270 */
[----:B------:R-:W-:Y:S01]  /*07b0*/  MOV R7, UR4 ;  /* 0x0000000400077c02 */ /* 0x000fe20008000f00 */
[----:B------:R-:W-:Y:S02]  /*07c0*/  ULOP3.LUT UR5, UR20, 0x1, URZ, 0xc0, !UPT ;  /* 0x0000000114057892 */ /* 0x000fe4000f8ec0ff */
[----:B------:R-:W-:Y:S02]  /*07d0*/  IMAD.U32 R15, RZ, RZ, UR20 ;  /* 0x00000014ff0f7e24 */ /* 0x000fe4000f8e00ff */
[----:B------:R-:W-:Y:S01]  /*07e0*/  UISETP.NE.U32.AND UP1, UPT, UR5, 0x1, UPT ;  /* 0x000000010500788c */ /* 0x000fe2000bf25070 */
[----:B------:R-:W-:-:S04]  /*07f0*/  PLOP3.LUT P1, PT, PT, PT, UP0, 0x80, 0x8 ;  /* 0x000000000008781c */ /* 0x000fc80003f2f008 */
[----:B------:R-:W1:Y:S01]  /*0800*/  @UP0 LDCU.64 UR6, c[0x0][0x388] ;  /* 0x00007100ff0607ac */ /* 0x000e620008000a00 */
[----:B------:R-:W-:Y:S01]  /*0810*/  PLOP3.LUT P0, PT, PT, PT, UP1, 0x80, 0x8 ;  /* 0x000000000008781c */ /* 0x000fe20003f0f018 */
[----:B------:R-:W2:Y:S01]  /*0820*/  @UP0 LDCU.64 UR8, c[0x0][0x390] ;  /* 0x00007200ff0807ac */ /* 0x000ea20008000a00 */
[----:B------:R-:W3:Y:S06]  /*0830*/  @UP0 LDCU.64 UR10, c[0x0][0x388] ;  /* 0x00007100ff0a07ac */ /* 0x000eec0008000a00 */
[C---:B------:R-:W-:Y:S01]  /*0840*/  @P1 VIADD R3, R13.reuse, UR4 ;  /* 0x000000040d031c36 */ /* 0x040fe20008000000 */
[----:B------:R-:W-:Y:S01]  /*0850*/  @P1 IADD3 R6, P2, PT, R13, UR4, RZ ;  /* 0x000000040d061c10 */ /* 0x000fe2000ff5e0ff */
[----:B------:R-:W4:Y:S01]  /*0860*/  @!UP1 LDCU.64 UR12, c[0x0][0x388] ;  /* 0x00007100ff0c97ac */ /* 0x000f220008000a00 */
[----:B------:R-:W-:Y:S01]  /*0870*/  @UP0 UIADD3 UR4, UPT, UPT, UR4, 0x2, URZ ;  /* 0x0000000204040890 */ /* 0x000fe2000fffe0ff */
[----:B-1----:R-:W-:-:S02]  /*0880*/  MOV R10, UR6 ;  /* 0x00000006000a7c02 */ /* 0x002fc40008000f00 */
[----:B------:R-:W-:Y:S01]  /*0890*/  MOV R11, UR7 ;  /* 0x00000007000b7c02 */ /* 0x000fe20008000f00 */
[----:B------:R-:W1:Y:S01]  /*08a0*/  @!UP1 LDCU.64 UR6, c[0x0][0x390] ;  /* 0x00007200ff0697ac */ /* 0x000e620008000a00 */
[----:B--2---:R-:W-:Y:S02]  /*08b0*/  MOV R4, UR8 ;  /* 0x0000000800047c02 */ /* 0x004fe40008000f00 */
[----:B------:R-:W-:Y:S01]  /*08c0*/  MOV R5, UR9 ;  /* 0x0000000900057c02 */ /* 0x000fe20008000f00 */
[----:B------:R-:W-:-:S04]  /*08d0*/  @P1 IMAD.WIDE.U32 R10, R3, 0x4, R10 ;  /* 0x00000004030a1825 */ /* 0x000fc800078e000a */
[----:B------:R-:W-:Y:S01]  /*08e0*/  @P1 IMAD R3, R7, UR20, R0 ;  /* 0x0000001407031c24 */ /* 0x000fe2000f8e0200 */
[----:B------:R-:W-:Y:S01]  /*08f0*/  @P1 IADD3.X R7, PT, PT, RZ, RZ, RZ, P2, !PT ;  /* 0x000000ffff071210 */ /* 0x000fe200017fe4ff */
[----:B0-----:R-:W2:Y:S01]  /*0900*/  @P1 LDG.E R11, desc[UR18][R10.64] ;  /* 0x000000120a0b1981 */ /* 0x001ea2000c1e1900 */
[C---:B---3--:R-:W-:Y:S01]  /*0910*/  @P1 LEA R2, P2, R6.reuse, UR10, 0x2 ;  /* 0x0000000a06021c11 */ /* 0x048fe2000f8410ff */
[----:B------:R-:W-:Y:S01]  /*0920*/  @P1 IMAD.WIDE R4, R3, 0x4, R4 ;  /* 0x0000000403041825 */ /* 0x000fe200078e0204 */
[----:B------:R-:W-:Y:S02]  /*0930*/  MOV R19, UR4 ;  /* 0x0000000400137c02 */ /* 0x000fe40008000f00 */
[----:B------:R-:W-:Y:S02]  /*0940*/  @P1 LEA.HI.X R3, R6, UR11, R7, 0x2, P2 ;  /* 0x0000000b06031c11 */ /* 0x000fe400090f1407 */
[----:B----4-:R-:W-:Y:S01]  /*0950*/  MOV R6, UR12 ;  /* 0x0000000c00067c02 */ /* 0x010fe20008000f00 */
[----:B------:R-:W-:Y:S01]  /*0960*/  @P1 IMAD.WIDE R14, R15, 0x4, R4 ;  /* 0x000000040f0e1825 */ /* 0x000fe200078e0204 */
[----:B------:R-:W-:Y:S01]  /*0970*/  MOV R7, UR13 ;  /* 0x0000000d00077c02 */ /* 0x000fe20008000f00 */
[----:B------:R-:W2:Y:S01]  /*0980*/  @P1 LDG.E R4, desc[UR18][R4.64] ;  /* 0x0000001204041981 */ /* 0x000ea2000c1e1900 */
[----:B------:R-:W-:Y:S01]  /*0990*/  @!P0 IADD3 R17, PT, PT, R13, UR4, RZ ;  /* 0x000000040d118c10 */ /* 0x000fe2000fffe0ff */
[----:B------:R-:W-:Y:S01]  /*09a0*/  @!P0 IMAD R19, R19, UR20, R0 ;  /* 0x0000001413138c24 */ /* 0x000fe2000f8e0200 */
[----:B-1----:R-:W-:Y:S01]  /*09b0*/  MOV R8, UR6 ;  /* 0x0000000600087c02 */ /* 0x002fe20008000f00 */
[----:B------:R-:W3:Y:S01]  /*09c0*/  @P1 LDG.E R14, desc[UR18][R14.64] ;  /* 0x000000120e0e1981 */ /* 0x000ee2000c1e1900 */
[----:B------:R-:W-:Y:S01]  /*09d0*/  MOV R9, UR7 ;  /* 0x0000000700097c02 */ /* 0x000fe20008000f00 */
[----:B------:R-:W-:-:S02]  /*09e0*/  @!P0 IMAD.WIDE.U32 R6, R17, 0x4, R6 ;  /* 0x0000000411068825 */ /* 0x000fc400078e0006 */
[----:B------:R-:W3:Y:S02]  /*09f0*/  @P1 LDG.E R2, desc[UR18][R2.64+0x4] ;  /* 0x0000041202021981 */ /* 0x000ee4000c1e1900 */
[----:B------:R-:W-:Y:S02]  /*0a00*/  @!P0 IMAD.WIDE R8, R19, 0x4, R8 ;  /* 0x0000000413088825 */ /* 0x000fe400078e0208 */
[----:B------:R-:W4:Y:S04]  /*0a10*/  @!P0 LDG.E R7, desc[UR18][R6.64] ;  /* 0x0000001206078981 */ /* 0x000f28000c1e1900 */
[----:B------:R-:W4:Y:S01]  /*0a20*/  @!P0 LDG.E R8, desc[UR18][R8.64] ;  /* 0x0000001208088981 */ /* 0x000f22000c1e1900 */
[----:B--2---:R-:W-:-:S04]  /*0a30*/  @P1 FFMA R11, R11, R4, R12 ;  /* 0x000000040b0b1223 */ /* 0x004fc8000000000c */
[----:B---3--:R-:W-:-:S04]  /*0a40*/  @P1 FFMA R12, R2, R14, R11 ;  /* 0x0000000e020c1223 */ /* 0x008fc8000000000b */
[----:B----4-:R-:W-:-:S07]  /*0a50*/  @!P0 FFMA R12, R7, R8, R12 ;  /* 0x00000008070c8223 */ /* 0x010fce000000000c */
.L_x_2:
[----:B------:R-:W1:Y:S01]  /*0a60*/  LDC.64 R2, c[0x0][0x380] ;  /* 0x0000e000ff027b82 */ /* 0x000e620000000a00 */
[----:B------:R-:W-:-:S05]  /*0a70*/  IADD3 R13, PT, PT, R0, R13, RZ ;  /* 0x0000000d000d7210 */ /* 0x000fca0007ffe0ff */
[----:B-1----:R-:W-:-:S05]  /*0a80*/  IMAD.WIDE R2, R13, 0x4, R2 ;  /* 0x000000040d027825 */ /* 0x002fca00078e0202 */
[----:B0-----:R-:W-:Y:S01]  /*0a90*/  STG.E desc[UR18][R2.64], R12 ;  /* 0x0000000c02007986 */ /* 0x001fe2000c101912 */
[----:B------:R-:W-:Y:S05]  /*0aa0*/  EXIT ;  /* 0x000000000000794d */ /* 0x000fea0003800000 */
.L_x_4:
[----:B------:R-:W-:-:S00]  /*0ab0*/  BRA `(.L_x_4) ;  /* 0xfffffffc00fc7947 */ /* 0x000fc0000383ffff */
[----:B------:R-:W-:-:S00]  /*0ac0*/  NOP ;  /* 0x0000000000007918 */ /* 0x000fc00000000000 */
        /* <DEDUP_REMOVED lines=11> */
.L_x_5:


//--------------------- .nv.shared.reserved.0     --------------------------
	.section	.nv.shared.reserved.0,"aw",@nobits
	.weak		__nv_reservedSMEM_offset_0_alias
	.size		__nv_reservedSMEM_offset_0_alias, 0, 64
	.other		__nv_reservedSMEM_offset_0_alias,@"STO_CUDA_RESERVED_SHARED STV_DEFAULT"
__nv_reservedSMEM_offset_0_alias:
	.zero		0
	.zero		64


//--------------------- .nv.constant0._Z15matrixMulKernelPfS_S_i --------------------------
	.section	.nv.constant0._Z15matrixMulKernelPfS_S_i,"a",@progbits
	.sectionflags	@""
	.align	4
.nv.constant0._Z15matrixMulKernelPfS_S_i:
	.zero		924


//--------------------- SYMBOLS --------------------------

	.type		.nv.reservedSmem.offset0,@object
	.size		.nv.reservedSmem.offset0,0x4
